	.headerflags	@"EF_CUDA_TEXMODE_UNIFIED EF_CUDA_64BIT_ADDRESS EF_CUDA_ACCELERATORS EF_CUDA_SM90 EF_CUDA_VIRTUAL_SM(EF_CUDA_SM90)"
	.elftype	@"ET_EXEC"


//--------------------- .nv.info                  --------------------------
	.section	.nv.info,"",@"SHT_CUDA_INFO"
	.align	4


	//----- nvinfo : EIATTR_REGCOUNT
	.align		4
        /*0000*/ 	.byte	0x04, 0x2f
        /*0002*/ 	.short	(.L_1 - .L_0)
	.align		4
.L_0:
        /*0004*/ 	.word	index@(triton_poi_fused_add_25)
        /*0008*/ 	.word	0x0000000a


	//----- nvinfo : EIATTR_MIN_STACK_SIZE
	.align		4
.L_1:
        /*000c*/ 	.byte	0x04, 0x12
        /*000e*/ 	.short	(.L_3 - .L_2)
	.align		4
.L_2:
        /*0010*/ 	.word	index@(triton_poi_fused_add_25)
        /*0014*/ 	.word	0x00000000


	//----- nvinfo : EIATTR_FRAME_SIZE
	.align		4
.L_3:
        /*0018*/ 	.byte	0x04, 0x11
        /*001a*/ 	.short	(.L_5 - .L_4)
	.align		4
.L_4:
        /*001c*/ 	.word	index@(triton_poi_fused_add_25)
        /*0020*/ 	.word	0x00000000


	//----- nvinfo : EIATTR_MIN_STACK_SIZE
	.align		4
.L_5:
        /*0024*/ 	.byte	0x04, 0x12
        /*0026*/ 	.short	(.L_7 - .L_6)
	.align		4
.L_6:
        /*0028*/ 	.word	index@(triton_poi_fused_add_25)
        /*002c*/ 	.word	0x00000000
.L_7:


//--------------------- .nv.info.triton_poi_fused_add_25 --------------------------
	.section	.nv.info.triton_poi_fused_add_25,"",@"SHT_CUDA_INFO"
	.sectionflags	@""
	.align	4


	//----- nvinfo : EIATTR_CUDA_API_VERSION
	.align		4
        /*0000*/ 	.byte	0x04, 0x37
        /*0002*/ 	.short	(.L_9 - .L_8)
.L_8:
        /*0004*/ 	.word	0x0000007c


	//----- nvinfo : EIATTR_KPARAM_INFO
	.align		4
.L_9:
        /*0008*/ 	.byte	0x04, 0x17
        /*000a*/ 	.short	(.L_11 - .L_10)
.L_10:
        /*000c*/ 	.word	0x00000000
        /*0010*/ 	.short	0x0002
        /*0012*/ 	.short	0x0010
        /*0014*/ 	.byte	0x00, 0xf0, 0x11, 0x00


	//----- nvinfo : EIATTR_KPARAM_INFO
	.align		4
.L_11:
        /*0018*/ 	.byte	0x04, 0x17
        /*001a*/ 	.short	(.L_13 - .L_12)
.L_12:
        /*001c*/ 	.word	0x00000000
        /*0020*/ 	.short	0x0001
        /*0022*/ 	.short	0x0008
        /*0024*/ 	.byte	0x00, 0xf4, 0x21, 0x00


	//----- nvinfo : EIATTR_KPARAM_INFO
	.align		4
.L_13:
        /*0028*/ 	.byte	0x04, 0x17
        /*002a*/ 	.short	(.L_15 - .L_14)
.L_14:
        /*002c*/ 	.word	0x00000000
        /*0030*/ 	.short	0x0000
        /*0032*/ 	.short	0x0000
        /*0034*/ 	.byte	0x00, 0xf4, 0x21, 0x00


	//----- nvinfo : EIATTR_SPARSE_MMA_MASK
	.align		4
.L_15:
        /*0038*/ 	.byte	0x03, 0x50
        /*003a*/ 	.short	0x0000


	//----- nvinfo : EIATTR_MAXREG_COUNT
	.align		4
        /*003c*/ 	.byte	0x03, 0x1b
        /*003e*/ 	.short	0x00ff


	//----- nvinfo : EIATTR_EXIT_INSTR_OFFSETS
	.align		4
        /*0040*/ 	.byte	0x04, 0x1c
        /*0042*/ 	.short	(.L_17 - .L_16)


	//   ....[0]....
.L_16:
        /*0044*/ 	.word	0x00000100


	//----- nvinfo : EIATTR_REQNTID
	.align		4
.L_17:
        /*0048*/ 	.byte	0x04, 0x10
        /*004a*/ 	.short	(.L_19 - .L_18)
.L_18:
        /*004c*/ 	.word	0x00000100
        /*0050*/ 	.word	0x00000001
        /*0054*/ 	.word	0x00000001


	//----- nvinfo : EIATTR_CBANK_PARAM_SIZE
	.align		4
.L_19:
        /*0058*/ 	.byte	0x03, 0x19
        /*005a*/ 	.short	0x0014


	//----- nvinfo : EIATTR_PARAM_CBANK
	.align		4
        /*005c*/ 	.byte	0x04, 0x0a
        /*005e*/ 	.short	(.L_21 - .L_20)
	.align		4
.L_20:
        /*0060*/ 	.word	index@(.nv.constant0.triton_poi_fused_add_25)
        /*0064*/ 	.short	0x0210
        /*0066*/ 	.short	0x0014


	//----- nvinfo : EIATTR_SW_WAR
	.align		4
.L_21:
        /*0068*/ 	.byte	0x04, 0x36
        /*006a*/ 	.short	(.L_23 - .L_22)
.L_22:
        /*006c*/ 	.word	0x00000008
.L_23:


//--------------------- .nv.callgraph             --------------------------
	.section	.nv.callgraph,"",@"SHT_CUDA_CALLGRAPH"
	.align	4
	.sectionentsize	8
	.align		4
        /*0000*/ 	.word	0x00000000
	.align		4
        /*0004*/ 	.word	0xffffffff
	.align		4
        /*0008*/ 	.word	0x00000000
	.align		4
        /*000c*/ 	.word	0xfffffffe
	.align		4
        /*0010*/ 	.word	0x00000000
	.align		4
        /*0014*/ 	.word	0xfffffffd
	.align		4
        /*0018*/ 	.word	0x00000000
	.align		4
        /*001c*/ 	.word	0xfffffffc


//--------------------- .text.triton_poi_fused_add_25 --------------------------
	.section	.text.triton_poi_fused_add_25,"ax",@progbits
	.align	128
        .global         triton_poi_fused_add_25
        .type           triton_poi_fused_add_25,@function
        .size           triton_poi_fused_add_25,(.L_x_1 - triton_poi_fused_add_25)
        .other          triton_poi_fused_add_25,@"STO_CUDA_ENTRY STV_DEFAULT"
triton_poi_fused_add_25:
.text.triton_poi_fused_add_25:
[----:B------:R-:W-:Y:S01]  /*0000*/  LDC R1, c[0x0][0x28] ;  /* 0x00000a00ff017b82 */ /* 0x000fe20000000800 */
[----:B------:R-:W1:Y:S07]  /*0010*/  S2R R0, SR_TID.X ;  /* 0x0000000000007919 */ /* 0x000e6e0000002100 */
[----:B------:R-:W2:Y:S01]  /*0020*/  LDC.64 R2, c[0x0][0x218] ;  /* 0x00008600ff027b82 */ /* 0x000ea20000000a00 */
[----:B------:R-:W-:Y:S01]  /*0030*/  ULDC.64 UR4, c[0x0][0x208] ;  /* 0x0000820000047ab9 */ /* 0x000fe20000000a00 */
[----:B------:R-:W3:Y:S06]  /*0040*/  S2R R7, SR_CTAID.X ;  /* 0x0000000000077919 */ /* 0x000eec0000002500 */
[----:B------:R-:W4:Y:S01]  /*0050*/  LDC.64 R4, c[0x0][0x210] ;  /* 0x00008400ff047b82 */ /* 0x000f220000000a00 */
[----:B-1----:R-:W-:-:S04]  /*0060*/  SHF.L.U32 R0, R0, 0x1, RZ ;  /* 0x0000000100007819 */ /* 0x002fc800000006ff */
[----:B------:R-:W-:-:S04]  /*0070*/  LOP3.LUT R0, R0, 0x1fe, RZ, 0xc0, !PT ;  /* 0x000001fe00007812 */ /* 0x000fc800078ec0ff */
[----:B---3--:R-:W-:-:S05]  /*0080*/  LEA R7, R7, R0, 0x9 ;  /* 0x0000000007077211 */ /* 0x008fca00078e48ff */
[----:B--2---:R-:W-:-:S04]  /*0090*/  IMAD.WIDE R2, R7, 0x4, R2 ;  /* 0x0000000407027825 */ /* 0x004fc800078e0202 */
[----:B----4-:R-:W-:Y:S02]  /*00a0*/  IMAD.WIDE R4, R7, 0x4, R4 ;  /* 0x0000000407047825 */ /* 0x010fe400078e0204 */
[----:B------:R-:W2:Y:S04]  /*00b0*/  LDG.E.64 R2, desc[UR4][R2.64] ;  /* 0x0000000402027981 */ /* 0x000ea8000c1e1b00 */
[----:B------:R-:W2:Y:S02]  /*00c0*/  LDG.E.64 R6, desc[UR4][R4.64] ;  /* 0x0000000404067981 */ /* 0x000ea4000c1e1b00 */
[----:B--2---:R-:W-:Y:S01]  /*00d0*/  FADD R6, R2, R6 ;  /* 0x0000000602067221 */ /* 0x004fe20000000000 */
[----:B------:R-:W-:-:S05]  /*00e0*/  FADD R7, R3, R7 ;  /* 0x0000000703077221 */ /* 0x000fca0000000000 */
[----:B------:R-:W-:Y:S01]  /*00f0*/  STG.E.64 desc[UR4][R4.64], R6 ;  /* 0x0000000604007986 */ /* 0x000fe2000c101b04 */
[----:B------:R-:W-:Y:S05]  /*0100*/  EXIT ;  /* 0x000000000000794d */ /* 0x000fea0003800000 */
.L_x_0:
[----:B------:R-:W-:-:S00]  /*0110*/  BRA `(.L_x_0) ;  /* 0xfffffffc00fc7947 */ /* 0x000fc0000383ffff */
[----:B------:R-:W-:-:S00]  /*0120*/  NOP ;  /* 0x0000000000007918 */ /* 0x000fc00000000000 */
        /* <DEDUP_REMOVED lines=13> */
.L_x_1:


//--------------------- .nv.constant0.triton_poi_fused_add_25 --------------------------
	.section	.nv.constant0.triton_poi_fused_add_25,"a",@progbits
	.sectionflags	@""
	.align	4
.nv.constant0.triton_poi_fused_add_25:
	.zero		548
